	.headerflags	@"EF_CUDA_TEXMODE_UNIFIED EF_CUDA_64BIT_ADDRESS EF_CUDA_ACCELERATORS EF_CUDA_SM90 EF_CUDA_VIRTUAL_SM(EF_CUDA_SM90)"
	.elftype	@"ET_EXEC"


//--------------------- .nv.info                  --------------------------
	.section	.nv.info,"",@"SHT_CUDA_INFO"
	.align	4


	//----- nvinfo : EIATTR_REGCOUNT
	.align		4
        /*0000*/ 	.byte	0x04, 0x2f
        /*0002*/ 	.short	(.L_1 - .L_0)
	.align		4
.L_0:
        /*0004*/ 	.word	index@(triton_poi_fused_clone_0)
        /*0008*/ 	.word	0x0000000d


	//----- nvinfo : EIATTR_MIN_STACK_SIZE
	.align		4
.L_1:
        /*000c*/ 	.byte	0x04, 0x12
        /*000e*/ 	.short	(.L_3 - .L_2)
	.align		4
.L_2:
        /*0010*/ 	.word	index@(triton_poi_fused_clone_0)
        /*0014*/ 	.word	0x00000000


	//----- nvinfo : EIATTR_FRAME_SIZE
	.align		4
.L_3:
        /*0018*/ 	.byte	0x04, 0x11
        /*001a*/ 	.short	(.L_5 - .L_4)
	.align		4
.L_4:
        /*001c*/ 	.word	index@(triton_poi_fused_clone_0)
        /*0020*/ 	.word	0x00000000


	//----- nvinfo : EIATTR_MIN_STACK_SIZE
	.align		4
.L_5:
        /*0024*/ 	.byte	0x04, 0x12
        /*0026*/ 	.short	(.L_7 - .L_6)
	.align		4
.L_6:
        /*0028*/ 	.word	index@(triton_poi_fused_clone_0)
        /*002c*/ 	.word	0x00000000
.L_7:


//--------------------- .nv.info.triton_poi_fused_clone_0 --------------------------
	.section	.nv.info.triton_poi_fused_clone_0,"",@"SHT_CUDA_INFO"
	.sectionflags	@""
	.align	4


	//----- nvinfo : EIATTR_CUDA_API_VERSION
	.align		4
        /*0000*/ 	.byte	0x04, 0x37
        /*0002*/ 	.short	(.L_9 - .L_8)
.L_8:
        /*0004*/ 	.word	0x0000007c


	//----- nvinfo : EIATTR_KPARAM_INFO
	.align		4
.L_9:
        /*0008*/ 	.byte	0x04, 0x17
        /*000a*/ 	.short	(.L_11 - .L_10)
.L_10:
        /*000c*/ 	.word	0x00000000
        /*0010*/ 	.short	0x0002
        /*0012*/ 	.short	0x0010
        /*0014*/ 	.byte	0x00, 0xf0, 0x11, 0x00


	//----- nvinfo : EIATTR_KPARAM_INFO
	.align		4
.L_11:
        /*0018*/ 	.byte	0x04, 0x17
        /*001a*/ 	.short	(.L_13 - .L_12)
.L_12:
        /*001c*/ 	.word	0x00000000
        /*0020*/ 	.short	0x0001
        /*0022*/ 	.short	0x0008
        /*0024*/ 	.byte	0x00, 0xf4, 0x21, 0x00


	//----- nvinfo : EIATTR_KPARAM_INFO
	.align		4
.L_13:
        /*0028*/ 	.byte	0x04, 0x17
        /*002a*/ 	.short	(.L_15 - .L_14)
.L_14:
        /*002c*/ 	.word	0x00000000
        /*0030*/ 	.short	0x0000
        /*0032*/ 	.short	0x0000
        /*0034*/ 	.byte	0x00, 0xf4, 0x21, 0x00


	//----- nvinfo : EIATTR_SPARSE_MMA_MASK
	.align		4
.L_15:
        /*0038*/ 	.byte	0x03, 0x50
        /*003a*/ 	.short	0x0000


	//----- nvinfo : EIATTR_MAXREG_COUNT
	.align		4
        /*003c*/ 	.byte	0x03, 0x1b
        /*003e*/ 	.short	0x00ff


	//----- nvinfo : EIATTR_EXIT_INSTR_OFFSETS
	.align		4
        /*0040*/ 	.byte	0x04, 0x1c
        /*0042*/ 	.short	(.L_17 - .L_16)


	//   ....[0]....
.L_16:
        /*0044*/ 	.word	0x00000240


	//   ....[1]....
        /*0048*/ 	.word	0x00000260


	//----- nvinfo : EIATTR_REQNTID
	.align		4
.L_17:
        /*004c*/ 	.byte	0x04, 0x10
        /*004e*/ 	.short	(.L_19 - .L_18)
.L_18:
        /*0050*/ 	.word	0x00000080
        /*0054*/ 	.word	0x00000001
        /*0058*/ 	.word	0x00000001


	//----- nvinfo : EIATTR_CBANK_PARAM_SIZE
	.align		4
.L_19:
        /*005c*/ 	.byte	0x03, 0x19
        /*005e*/ 	.short	0x0014


	//----- nvinfo : EIATTR_PARAM_CBANK
	.align		4
        /*0060*/ 	.byte	0x04, 0x0a
        /*0062*/ 	.short	(.L_21 - .L_20)
	.align		4
.L_20:
        /*0064*/ 	.word	index@(.nv.constant0.triton_poi_fused_clone_0)
        /*0068*/ 	.short	0x0210
        /*006a*/ 	.short	0x0014


	//----- nvinfo : EIATTR_SW_WAR
	.align		4
.L_21:
        /*006c*/ 	.byte	0x04, 0x36
        /*006e*/ 	.short	(.L_23 - .L_22)
.L_22:
        /*0070*/ 	.word	0x00000008
.L_23:


//--------------------- .nv.callgraph             --------------------------
	.section	.nv.callgraph,"",@"SHT_CUDA_CALLGRAPH"
	.align	4
	.sectionentsize	8
	.align		4
        /*0000*/ 	.word	0x00000000
	.align		4
        /*0004*/ 	.word	0xffffffff
	.align		4
        /*0008*/ 	.word	0x00000000
	.align		4
        /*000c*/ 	.word	0xfffffffe
	.align		4
        /*0010*/ 	.word	0x00000000
	.align		4
        /*0014*/ 	.word	0xfffffffd
	.align		4
        /*0018*/ 	.word	0x00000000
	.align		4
        /*001c*/ 	.word	0xfffffffc


//--------------------- .text.triton_poi_fused_clone_0 --------------------------
	.section	.text.triton_poi_fused_clone_0,"ax",@progbits
	.align	128
        .global         triton_poi_fused_clone_0
        .type           triton_poi_fused_clone_0,@function
        .size           triton_poi_fused_clone_0,(.L_x_1 - triton_poi_fused_clone_0)
        .other          triton_poi_fused_clone_0,@"STO_CUDA_ENTRY STV_DEFAULT"
triton_poi_fused_clone_0:
.text.triton_poi_fused_clone_0:
[----:B------:R-:W0:Y:S02]  /*0000*/  LDC R1, c[0x0][0x28] ;  /* 0x00000a00ff017b82 */ /* 0x000e240000000800 */
[----:B------:R-:W1:Y:S01]  /*0010*/  S2R R0, SR_TID.X ;  /* 0x0000000000007919 */ /* 0x000e620000002100 */
[----:B------:R-:W-:Y:S01]  /*0020*/  ULDC.64 UR4, c[0x0][0x208] ;  /* 0x0000820000047ab9 */ /* 0x000fe20000000a00 */
[----:B------:R-:W2:Y:S01]  /*0030*/  S2R R7, SR_CTAID.X ;  /* 0x0000000000077919 */ /* 0x000ea20000002500 */
[----:B-1----:R-:W-:-:S05]  /*0040*/  IMAD.SHL.U32 R0, R0, 0x2, RZ ;  /* 0x0000000200007824 */ /* 0x002fca00078e00ff */
[----:B------:R-:W-:-:S05]  /*0050*/  LOP3.LUT R0, R0, 0xfe, RZ, 0xc0, !PT ;  /* 0x000000fe00007812 */ /* 0x000fca00078ec0ff */
[----:B--2---:R-:W-:Y:S01]  /*0060*/  IMAD R0, R7, 0x100, R0 ;  /* 0x0000010007007824 */ /* 0x004fe200078e0200 */
[----:B------:R-:W-:-:S03]  /*0070*/  SHF.R.S32.HI R7, RZ, 0x17, R7 ;  /* 0x00000017ff077819 */ /* 0x000fc60000011407 */
[----:B------:R-:W-:Y:S01]  /*0080*/  VIADD R4, R0, 0x1 ;  /* 0x0000000100047836 */ /* 0x000fe20000000000 */
[----:B------:R-:W-:Y:S02]  /*0090*/  SHF.R.S32.HI R3, RZ, 0x1f, R0 ;  /* 0x0000001fff037819 */ /* 0x000fe40000011400 */
[----:B------:R-:W-:Y:S02]  /*00a0*/  SGXT R7, R7, 0x1 ;  /* 0x000000010707781a */ /* 0x000fe40000000200 */
[-C--:B------:R-:W-:Y:S02]  /*00b0*/  LEA.HI R5, R3, R0.reuse, RZ, 0x2 ;  /* 0x0000000003057211 */ /* 0x080fe400078f10ff */
[----:B------:R-:W1:Y:S01]  /*00c0*/  LDC.64 R2, c[0x0][0x210] ;  /* 0x00008400ff027b82 */ /* 0x000e620000000a00 */
[----:B------:R-:W-:Y:S02]  /*00d0*/  LEA.HI R10, R7, R0, RZ, 0x4 ;  /* 0x00000000070a7211 */ /* 0x000fe400078f20ff */
[----:B------:R-:W-:-:S02]  /*00e0*/  SHF.R.S32.HI R6, RZ, 0x2, R5 ;  /* 0x00000002ff067819 */ /* 0x000fc40000011405 */
[----:B------:R-:W-:Y:S01]  /*00f0*/  LEA.HI R7, R7, R4, RZ, 0x2 ;  /* 0x0000000407077211 */ /* 0x000fe200078f10ff */
[----:B------:R-:W-:Y:S01]  /*0100*/  IMAD.SHL.U32 R10, R10, 0x2, RZ ;  /* 0x000000020a0a7824 */ /* 0x000fe200078e00ff */
[----:B------:R-:W-:Y:S02]  /*0110*/  LEA.HI R8, R6, R6, RZ, 0x2 ;  /* 0x0000000606087211 */ /* 0x000fe400078f10ff */
[----:B------:R-:W-:Y:S02]  /*0120*/  LOP3.LUT R5, R5, 0x1ffffffc, RZ, 0xc0, !PT ;  /* 0x1ffffffc05057812 */ /* 0x000fe400078ec0ff */
[----:B------:R-:W-:Y:S02]  /*0130*/  LOP3.LUT R9, R8, 0x7ffffffc, RZ, 0xc0, !PT ;  /* 0x7ffffffc08097812 */ /* 0x000fe400078ec0ff */
[----:B------:R-:W-:Y:S01]  /*0140*/  LOP3.LUT R10, R10, 0xffffffe0, RZ, 0xc0, !PT ;  /* 0xffffffe00a0a7812 */ /* 0x000fe200078ec0ff */
[----:B------:R-:W-:Y:S01]  /*0150*/  IMAD.IADD R5, R0, 0x1, -R5 ;  /* 0x0000000100057824 */ /* 0x000fe200078e0a05 */
[----:B------:R-:W-:Y:S01]  /*0160*/  LOP3.LUT R7, R7, 0x1ffffffc, RZ, 0xc0, !PT ;  /* 0x1ffffffc07077812 */ /* 0x000fe200078ec0ff */
[----:B------:R-:W-:Y:S01]  /*0170*/  IMAD.IADD R9, R6, 0x1, -R9 ;  /* 0x0000000106097824 */ /* 0x000fe200078e0a09 */
[----:B------:R-:W-:-:S03]  /*0180*/  ISETP.GE.AND P0, PT, R0, 0x100, PT ;  /* 0x000001000000780c */ /* 0x000fc60003f06270 */
[----:B------:R-:W-:Y:S01]  /*0190*/  IMAD R10, R9, 0x2, R10 ;  /* 0x00000002090a7824 */ /* 0x000fe200078e020a */
[----:B------:R-:W-:Y:S01]  /*01a0*/  CS2R R8, SRZ ;  /* 0x0000000000087805 */ /* 0x000fe2000001ff00 */
[----:B------:R-:W-:Y:S02]  /*01b0*/  IMAD.IADD R7, R4, 0x1, -R7 ;  /* 0x0000000104077824 */ /* 0x000fe400078e0a07 */
[--C-:B------:R-:W-:Y:S02]  /*01c0*/  IMAD R5, R5, 0x8, R10.reuse ;  /* 0x0000000805057824 */ /* 0x100fe400078e020a */
[----:B------:R-:W-:Y:S02]  /*01d0*/  IMAD R7, R7, 0x8, R10 ;  /* 0x0000000807077824 */ /* 0x000fe400078e020a */
[----:B-1----:R-:W-:-:S04]  /*01e0*/  IMAD.WIDE R4, R5, 0x4, R2 ;  /* 0x0000000405047825 */ /* 0x002fc800078e0202 */
[----:B------:R-:W-:Y:S01]  /*01f0*/  IMAD.WIDE R2, R7, 0x4, R2 ;  /* 0x0000000407027825 */ /* 0x000fe200078e0202 */
[----:B------:R1:W5:Y:S01]  /*0200*/  @!P0 LDG.E.EL R8, desc[UR4][R4.64] ;  /* 0x0000000404088981 */ /* 0x000362000c2e1900 */
[----:B------:R-:W2:Y:S03]  /*0210*/  LDC.64 R6, c[0x0][0x218] ;  /* 0x00008600ff067b82 */ /* 0x000ea60000000a00 */
[----:B------:R1:W5:Y:S01]  /*0220*/  @!P0 LDG.E.EL R9, desc[UR4][R2.64] ;  /* 0x0000000402098981 */ /* 0x000362000c2e1900 */
[----:B--2---:R-:W-:Y:S01]  /*0230*/  IMAD.WIDE R6, R0, 0x4, R6 ;  /* 0x0000000400067825 */ /* 0x004fe200078e0206 */
[----:B-1----:R-:W-:Y:S06]  /*0240*/  @P0 EXIT ;  /* 0x000000000000094d */ /* 0x002fec0003800000 */
[----:B-----5:R-:W-:Y:S01]  /*0250*/  STG.E.64 desc[UR4][R6.64], R8 ;  /* 0x0000000806007986 */ /* 0x020fe2000c101b04 */
[----:B------:R-:W-:Y:S05]  /*0260*/  EXIT ;  /* 0x000000000000794d */ /* 0x000fea0003800000 */
.L_x_0:
[----:B------:R-:W-:-:S00]  /*0270*/  BRA `(.L_x_0) ;  /* 0xfffffffc00fc7947 */ /* 0x000fc0000383ffff */
[----:B------:R-:W-:-:S00]  /*0280*/  NOP ;  /* 0x0000000000007918 */ /* 0x000fc00000000000 */
[----:B------:R-:W-:-:S00]  /*0290*/  NOP ;  /* 0x0000000000007918 */ /* 0x000fc00000000000 */
[----:B------:R-:W-:-:S00]  /*02a0*/  NOP ;  /* 0x0000000000007918 */ /* 0x000fc00000000000 */
[----:B------:R-:W-:-:S00]  /*02b0*/  NOP ;  /* 0x0000000000007918 */ /* 0x000fc00000000000 */
[----:B------:R-:W-:-:S00]  /*02c0*/  NOP ;  /* 0x0000000000007918 */ /* 0x000fc00000000000 */
[----:B------:R-:W-:-:S00]  /*02d0*/  NOP ;  /* 0x0000000000007918 */ /* 0x000fc00000000000 */
[----:B------:R-:W-:-:S00]  /*02e0*/  NOP ;  /* 0x0000000000007918 */ /* 0x000fc00000000000 */
[----:B------:R-:W-:-:S00]  /*02f0*/  NOP ;  /* 0x0000000000007918 */ /* 0x000fc00000000000 */
.L_x_1:


//--------------------- .nv.constant0.triton_poi_fused_clone_0 --------------------------
	.section	.nv.constant0.triton_poi_fused_clone_0,"a",@progbits
	.sectionflags	@""
	.align	4
.nv.constant0.triton_poi_fused_clone_0:
	.zero		548
